//
// Generated by NVIDIA NVVM Compiler
//
// Compiler Build ID: CL-36424714
// Cuda compilation tools, release 13.0, V13.0.88
// Based on NVVM 20.0.0
//

.version 9.0
.target sm_100
.address_size 64

	// .globl	_Z9RF_kernelPfiiiS_

.visible .entry _Z9RF_kernelPfiiiS_(
	.param .u64 .ptr .align 1 _Z9RF_kernelPfiiiS__param_0,
	.param .u32 _Z9RF_kernelPfiiiS__param_1,
	.param .u32 _Z9RF_kernelPfiiiS__param_2,
	.param .u32 _Z9RF_kernelPfiiiS__param_3,
	.param .u64 .ptr .align 1 _Z9RF_kernelPfiiiS__param_4
)
{
	.reg .pred 	%p<128>;
	.reg .b32 	%r<136>;
	.reg .b32 	%f<101>;
	.reg .b64 	%rd<9>;

	ld.param.u64 	%rd3, [_Z9RF_kernelPfiiiS__param_0];
	ld.param.u32 	%r4, [_Z9RF_kernelPfiiiS__param_1];
	ld.param.u32 	%r2, [_Z9RF_kernelPfiiiS__param_2];
	ld.param.u32 	%r3, [_Z9RF_kernelPfiiiS__param_3];
	ld.param.u64 	%rd4, [_Z9RF_kernelPfiiiS__param_4];
	mov.u32 	%r5, %ctaid.x;
	mov.u32 	%r6, %ntid.x;
	mov.u32 	%r7, %tid.x;
	mad.lo.s32 	%r1, %r5, %r6, %r7;
	setp.ge.s32 	%p1, %r1, %r4;
	@%p1 bra 	$L__BB0_191;
	cvta.to.global.u64 	%rd5, %rd3;
	mul.wide.s32 	%rd6, %r1, 4;
	add.s64 	%rd1, %rd5, %rd6;
	ld.global.f32 	%f1, [%rd1];
	add.s32 	%r8, %r2, 31;
	cvt.rn.f32.s32 	%f2, %r8;
	setp.leu.f32 	%p2, %f1, %f2;
	@%p2 bra 	$L__BB0_33;
	add.s32 	%r24, %r2, 47;
	cvt.rn.f32.s32 	%f3, %r24;
	setp.leu.f32 	%p34, %f1, %f3;
	@%p34 bra 	$L__BB0_18;
	add.s32 	%r32, %r2, 55;
	cvt.rn.f32.s32 	%f4, %r32;
	setp.leu.f32 	%p50, %f1, %f4;
	@%p50 bra 	$L__BB0_11;
	add.s32 	%r36, %r2, 59;
	cvt.rn.f32.s32 	%f5, %r36;
	setp.leu.f32 	%p58, %f1, %f5;
	@%p58 bra 	$L__BB0_8;
	add.s32 	%r38, %r2, 61;
	cvt.rn.f32.s32 	%f6, %r38;
	setp.leu.f32 	%p62, %f1, %f6;
	@%p62 bra 	$L__BB0_7;
	add.s32 	%r39, %r2, 63;
	cvt.rn.f32.s32 	%f98, %r39;
	setp.eq.f32 	%p64, %f1, %f98;
	selp.f32 	%f100, 0f427C0000, 0f42780000, %p64;
	bra.uni 	$L__BB0_64;
$L__BB0_7:
	setp.eq.f32 	%p63, %f1, %f6;
	selp.f32 	%f100, 0f42740000, 0f42700000, %p63;
	bra.uni 	$L__BB0_64;
$L__BB0_8:
	add.s32 	%r37, %r2, 57;
	cvt.rn.f32.s32 	%f9, %r37;
	setp.leu.f32 	%p59, %f1, %f9;
	@%p59 bra 	$L__BB0_10;
	setp.eq.f32 	%p61, %f1, %f5;
	selp.f32 	%f100, 0f426C0000, 0f42680000, %p61;
	bra.uni 	$L__BB0_64;
$L__BB0_10:
	setp.eq.f32 	%p60, %f1, %f9;
	selp.f32 	%f100, 0f42640000, 0f42600000, %p60;
	bra.uni 	$L__BB0_64;
$L__BB0_11:
	add.s32 	%r33, %r2, 51;
	cvt.rn.f32.s32 	%f12, %r33;
	setp.leu.f32 	%p51, %f1, %f12;
	@%p51 bra 	$L__BB0_15;
	add.s32 	%r35, %r2, 53;
	cvt.rn.f32.s32 	%f13, %r35;
	setp.leu.f32 	%p55, %f1, %f13;
	@%p55 bra 	$L__BB0_14;
	setp.eq.f32 	%p57, %f1, %f4;
	selp.f32 	%f100, 0f425C0000, 0f42580000, %p57;
	bra.uni 	$L__BB0_64;
$L__BB0_14:
	setp.eq.f32 	%p56, %f1, %f13;
	selp.f32 	%f100, 0f42540000, 0f42500000, %p56;
	bra.uni 	$L__BB0_64;
$L__BB0_15:
	add.s32 	%r34, %r2, 49;
	cvt.rn.f32.s32 	%f16, %r34;
	setp.leu.f32 	%p52, %f1, %f16;
	@%p52 bra 	$L__BB0_17;
	setp.eq.f32 	%p54, %f1, %f12;
	selp.f32 	%f100, 0f424C0000, 0f42480000, %p54;
	bra.uni 	$L__BB0_64;
$L__BB0_17:
	setp.eq.f32 	%p53, %f1, %f16;
	selp.f32 	%f100, 0f42440000, 0f42400000, %p53;
	bra.uni 	$L__BB0_64;
$L__BB0_18:
	add.s32 	%r25, %r2, 39;
	cvt.rn.f32.s32 	%f19, %r25;
	setp.leu.f32 	%p35, %f1, %f19;
	@%p35 bra 	$L__BB0_26;
	add.s32 	%r29, %r2, 43;
	cvt.rn.f32.s32 	%f20, %r29;
	setp.leu.f32 	%p43, %f1, %f20;
	@%p43 bra 	$L__BB0_23;
	add.s32 	%r31, %r2, 45;
	cvt.rn.f32.s32 	%f21, %r31;
	setp.leu.f32 	%p47, %f1, %f21;
	@%p47 bra 	$L__BB0_22;
	setp.eq.f32 	%p49, %f1, %f3;
	selp.f32 	%f100, 0f423C0000, 0f42380000, %p49;
	bra.uni 	$L__BB0_64;
$L__BB0_22:
	setp.eq.f32 	%p48, %f1, %f21;
	selp.f32 	%f100, 0f42340000, 0f42300000, %p48;
	bra.uni 	$L__BB0_64;
$L__BB0_23:
	add.s32 	%r30, %r2, 41;
	cvt.rn.f32.s32 	%f24, %r30;
	setp.leu.f32 	%p44, %f1, %f24;
	@%p44 bra 	$L__BB0_25;
	setp.eq.f32 	%p46, %f1, %f20;
	selp.f32 	%f100, 0f422C0000, 0f42280000, %p46;
	bra.uni 	$L__BB0_64;
$L__BB0_25:
	setp.eq.f32 	%p45, %f1, %f24;
	selp.f32 	%f100, 0f42240000, 0f42200000, %p45;
	bra.uni 	$L__BB0_64;
$L__BB0_26:
	add.s32 	%r26, %r2, 35;
	cvt.rn.f32.s32 	%f27, %r26;
	setp.leu.f32 	%p36, %f1, %f27;
	@%p36 bra 	$L__BB0_30;
	add.s32 	%r28, %r2, 37;
	cvt.rn.f32.s32 	%f28, %r28;
	setp.leu.f32 	%p40, %f1, %f28;
	@%p40 bra 	$L__BB0_29;
	setp.eq.f32 	%p42, %f1, %f19;
	selp.f32 	%f100, 0f421C0000, 0f42180000, %p42;
	bra.uni 	$L__BB0_64;
$L__BB0_29:
	setp.eq.f32 	%p41, %f1, %f28;
	selp.f32 	%f100, 0f42140000, 0f42100000, %p41;
	bra.uni 	$L__BB0_64;
$L__BB0_30:
	add.s32 	%r27, %r2, 33;
	cvt.rn.f32.s32 	%f31, %r27;
	setp.leu.f32 	%p37, %f1, %f31;
	@%p37 bra 	$L__BB0_32;
	setp.eq.f32 	%p39, %f1, %f27;
	selp.f32 	%f100, 0f420C0000, 0f42080000, %p39;
	bra.uni 	$L__BB0_64;
$L__BB0_32:
	setp.eq.f32 	%p38, %f1, %f31;
	selp.f32 	%f100, 0f42040000, 0f42000000, %p38;
	bra.uni 	$L__BB0_64;
$L__BB0_33:
	add.s32 	%r9, %r2, 15;
	cvt.rn.f32.s32 	%f34, %r9;
	setp.leu.f32 	%p3, %f1, %f34;
	@%p3 bra 	$L__BB0_49;
	add.s32 	%r17, %r2, 23;
	cvt.rn.f32.s32 	%f35, %r17;
	setp.leu.f32 	%p19, %f1, %f35;
	@%p19 bra 	$L__BB0_42;
	add.s32 	%r21, %r2, 27;
	cvt.rn.f32.s32 	%f36, %r21;
	setp.leu.f32 	%p27, %f1, %f36;
	@%p27 bra 	$L__BB0_39;
	add.s32 	%r23, %r2, 29;
	cvt.rn.f32.s32 	%f37, %r23;
	setp.leu.f32 	%p31, %f1, %f37;
	@%p31 bra 	$L__BB0_38;
	setp.eq.f32 	%p33, %f1, %f2;
	selp.f32 	%f100, 0f41F80000, 0f41F00000, %p33;
	bra.uni 	$L__BB0_64;
$L__BB0_38:
	setp.eq.f32 	%p32, %f1, %f37;
	selp.f32 	%f100, 0f41E80000, 0f41E00000, %p32;
	bra.uni 	$L__BB0_64;
$L__BB0_39:
	add.s32 	%r22, %r2, 25;
	cvt.rn.f32.s32 	%f40, %r22;
	setp.leu.f32 	%p28, %f1, %f40;
	@%p28 bra 	$L__BB0_41;
	setp.eq.f32 	%p30, %f1, %f36;
	selp.f32 	%f100, 0f41D80000, 0f41D00000, %p30;
	bra.uni 	$L__BB0_64;
$L__BB0_41:
	setp.eq.f32 	%p29, %f1, %f40;
	selp.f32 	%f100, 0f41C80000, 0f41C00000, %p29;
	bra.uni 	$L__BB0_64;
$L__BB0_42:
	add.s32 	%r18, %r2, 19;
	cvt.rn.f32.s32 	%f43, %r18;
	setp.leu.f32 	%p20, %f1, %f43;
	@%p20 bra 	$L__BB0_46;
	add.s32 	%r20, %r2, 21;
	cvt.rn.f32.s32 	%f44, %r20;
	setp.leu.f32 	%p24, %f1, %f44;
	@%p24 bra 	$L__BB0_45;
	setp.eq.f32 	%p26, %f1, %f35;
	selp.f32 	%f100, 0f41B80000, 0f41B00000, %p26;
	bra.uni 	$L__BB0_64;
$L__BB0_45:
	setp.eq.f32 	%p25, %f1, %f44;
	selp.f32 	%f100, 0f41A80000, 0f41A00000, %p25;
	bra.uni 	$L__BB0_64;
$L__BB0_46:
	add.s32 	%r19, %r2, 17;
	cvt.rn.f32.s32 	%f47, %r19;
	setp.leu.f32 	%p21, %f1, %f47;
	@%p21 bra 	$L__BB0_48;
	setp.eq.f32 	%p23, %f1, %f43;
	selp.f32 	%f100, 0f41980000, 0f41900000, %p23;
	bra.uni 	$L__BB0_64;
$L__BB0_48:
	setp.eq.f32 	%p22, %f1, %f47;
	selp.f32 	%f100, 0f41880000, 0f41800000, %p22;
	bra.uni 	$L__BB0_64;
$L__BB0_49:
	add.s32 	%r10, %r2, 7;
	cvt.rn.f32.s32 	%f50, %r10;
	setp.leu.f32 	%p4, %f1, %f50;
	@%p4 bra 	$L__BB0_57;
	add.s32 	%r14, %r2, 11;
	cvt.rn.f32.s32 	%f51, %r14;
	setp.leu.f32 	%p12, %f1, %f51;
	@%p12 bra 	$L__BB0_54;
	add.s32 	%r16, %r2, 13;
	cvt.rn.f32.s32 	%f52, %r16;
	setp.leu.f32 	%p16, %f1, %f52;
	@%p16 bra 	$L__BB0_53;
	setp.eq.f32 	%p18, %f1, %f34;
	selp.f32 	%f100, 0f41700000, 0f41600000, %p18;
	bra.uni 	$L__BB0_64;
$L__BB0_53:
	setp.eq.f32 	%p17, %f1, %f52;
	selp.f32 	%f100, 0f41500000, 0f41400000, %p17;
	bra.uni 	$L__BB0_64;
$L__BB0_54:
	add.s32 	%r15, %r2, 9;
	cvt.rn.f32.s32 	%f55, %r15;
	setp.leu.f32 	%p13, %f1, %f55;
	@%p13 bra 	$L__BB0_56;
	setp.eq.f32 	%p15, %f1, %f51;
	selp.f32 	%f100, 0f41300000, 0f41200000, %p15;
	bra.uni 	$L__BB0_64;
$L__BB0_56:
	setp.eq.f32 	%p14, %f1, %f55;
	selp.f32 	%f100, 0f41100000, 0f41000000, %p14;
	bra.uni 	$L__BB0_64;
$L__BB0_57:
	add.s32 	%r11, %r2, 3;
	cvt.rn.f32.s32 	%f58, %r11;
	setp.leu.f32 	%p5, %f1, %f58;
	@%p5 bra 	$L__BB0_61;
	add.s32 	%r13, %r2, 5;
	cvt.rn.f32.s32 	%f59, %r13;
	setp.leu.f32 	%p9, %f1, %f59;
	@%p9 bra 	$L__BB0_60;
	setp.eq.f32 	%p11, %f1, %f50;
	selp.f32 	%f100, 0f40E00000, 0f40C00000, %p11;
	bra.uni 	$L__BB0_64;
$L__BB0_60:
	setp.eq.f32 	%p10, %f1, %f59;
	selp.f32 	%f100, 0f40A00000, 0f40800000, %p10;
	bra.uni 	$L__BB0_64;
$L__BB0_61:
	add.s32 	%r12, %r2, 1;
	cvt.rn.f32.s32 	%f62, %r12;
	setp.leu.f32 	%p6, %f1, %f62;
	@%p6 bra 	$L__BB0_63;
	setp.eq.f32 	%p8, %f1, %f58;
	selp.f32 	%f100, 0f40400000, 0f40000000, %p8;
	bra.uni 	$L__BB0_64;
$L__BB0_63:
	setp.eq.f32 	%p7, %f1, %f62;
	selp.f32 	%f100, 0f3F800000, 0f00000000, %p7;
$L__BB0_64:
	cvta.to.global.u64 	%rd7, %rd4;
	add.s64 	%rd2, %rd7, %rd6;
	st.global.f32 	[%rd2], %f100;
	ld.global.f32 	%f66, [%rd1];
	add.s32 	%r40, %r3, 31;
	cvt.rn.f32.s32 	%f67, %r40;
	setp.leu.f32 	%p65, %f66, %f67;
	@%p65 bra 	$L__BB0_128;
	add.s32 	%r88, %r3, 47;
	cvt.rn.f32.s32 	%f68, %r88;
	setp.leu.f32 	%p97, %f66, %f68;
	@%p97 bra 	$L__BB0_97;
	add.s32 	%r112, %r3, 55;
	cvt.rn.f32.s32 	%f69, %r112;
	setp.leu.f32 	%p113, %f66, %f69;
	@%p113 bra 	$L__BB0_82;
	add.s32 	%r124, %r3, 59;
	cvt.rn.f32.s32 	%f70, %r124;
	setp.leu.f32 	%p121, %f66, %f70;
	@%p121 bra 	$L__BB0_75;
	add.s32 	%r130, %r3, 61;
	cvt.rn.f32.s32 	%f71, %r130;
	setp.leu.f32 	%p125, %f66, %f71;
	@%p125 bra 	$L__BB0_72;
	add.s32 	%r133, %r3, 63;
	cvt.rn.f32.s32 	%f99, %r133;
	setp.neu.f32 	%p127, %f66, %f99;
	@%p127 bra 	$L__BB0_71;
	mov.b32 	%r135, 1115422720;
	st.global.u32 	[%rd2], %r135;
	bra.uni 	$L__BB0_191;
$L__BB0_71:
	mov.b32 	%r134, 1115160576;
	st.global.u32 	[%rd2], %r134;
	bra.uni 	$L__BB0_191;
$L__BB0_72:
	setp.neu.f32 	%p126, %f66, %f71;
	@%p126 bra 	$L__BB0_74;
	mov.b32 	%r132, 1114898432;
	st.global.u32 	[%rd2], %r132;
	bra.uni 	$L__BB0_191;
$L__BB0_74:
	mov.b32 	%r131, 1114636288;
	st.global.u32 	[%rd2], %r131;
	bra.uni 	$L__BB0_191;
$L__BB0_75:
	add.s32 	%r125, %r3, 57;
	cvt.rn.f32.s32 	%f72, %r125;
	setp.leu.f32 	%p122, %f66, %f72;
	@%p122 bra 	$L__BB0_79;
	setp.neu.f32 	%p124, %f66, %f70;
	@%p124 bra 	$L__BB0_78;
	mov.b32 	%r129, 1114374144;
	st.global.u32 	[%rd2], %r129;
	bra.uni 	$L__BB0_191;
$L__BB0_78:
	mov.b32 	%r128, 1114112000;
	st.global.u32 	[%rd2], %r128;
	bra.uni 	$L__BB0_191;
$L__BB0_79:
	setp.neu.f32 	%p123, %f66, %f72;
	@%p123 bra 	$L__BB0_81;
	mov.b32 	%r127, 1113849856;
	st.global.u32 	[%rd2], %r127;
	bra.uni 	$L__BB0_191;
$L__BB0_81:
	mov.b32 	%r126, 1113587712;
	st.global.u32 	[%rd2], %r126;
	bra.uni 	$L__BB0_191;
$L__BB0_82:
	add.s32 	%r113, %r3, 51;
	cvt.rn.f32.s32 	%f73, %r113;
	setp.leu.f32 	%p114, %f66, %f73;
	@%p114 bra 	$L__BB0_90;
	add.s32 	%r119, %r3, 53;
	cvt.rn.f32.s32 	%f74, %r119;
	setp.leu.f32 	%p118, %f66, %f74;
	@%p118 bra 	$L__BB0_87;
	setp.neu.f32 	%p120, %f66, %f69;
	@%p120 bra 	$L__BB0_86;
	mov.b32 	%r123, 1113325568;
	st.global.u32 	[%rd2], %r123;
	bra.uni 	$L__BB0_191;
$L__BB0_86:
	mov.b32 	%r122, 1113063424;
	st.global.u32 	[%rd2], %r122;
	bra.uni 	$L__BB0_191;
$L__BB0_87:
	setp.neu.f32 	%p119, %f66, %f74;
	@%p119 bra 	$L__BB0_89;
	mov.b32 	%r121, 1112801280;
	st.global.u32 	[%rd2], %r121;
	bra.uni 	$L__BB0_191;
$L__BB0_89:
	mov.b32 	%r120, 1112539136;
	st.global.u32 	[%rd2], %r120;
	bra.uni 	$L__BB0_191;
$L__BB0_90:
	add.s32 	%r114, %r3, 49;
	cvt.rn.f32.s32 	%f75, %r114;
	setp.leu.f32 	%p115, %f66, %f75;
	@%p115 bra 	$L__BB0_94;
	setp.neu.f32 	%p117, %f66, %f73;
	@%p117 bra 	$L__BB0_93;
	mov.b32 	%r118, 1112276992;
	st.global.u32 	[%rd2], %r118;
	bra.uni 	$L__BB0_191;
$L__BB0_93:
	mov.b32 	%r117, 1112014848;
	st.global.u32 	[%rd2], %r117;
	bra.uni 	$L__BB0_191;
$L__BB0_94:
	setp.neu.f32 	%p116, %f66, %f75;
	@%p116 bra 	$L__BB0_96;
	mov.b32 	%r116, 1111752704;
	st.global.u32 	[%rd2], %r116;
	bra.uni 	$L__BB0_191;
$L__BB0_96:
	mov.b32 	%r115, 1111490560;
	st.global.u32 	[%rd2], %r115;
	bra.uni 	$L__BB0_191;
$L__BB0_97:
	add.s32 	%r89, %r3, 39;
	cvt.rn.f32.s32 	%f76, %r89;
	setp.leu.f32 	%p98, %f66, %f76;
	@%p98 bra 	$L__BB0_113;
	add.s32 	%r101, %r3, 43;
	cvt.rn.f32.s32 	%f77, %r101;
	setp.leu.f32 	%p106, %f66, %f77;
	@%p106 bra 	$L__BB0_106;
	add.s32 	%r107, %r3, 45;
	cvt.rn.f32.s32 	%f78, %r107;
	setp.leu.f32 	%p110, %f66, %f78;
	@%p110 bra 	$L__BB0_103;
	setp.neu.f32 	%p112, %f66, %f68;
	@%p112 bra 	$L__BB0_102;
	mov.b32 	%r111, 1111228416;
	st.global.u32 	[%rd2], %r111;
	bra.uni 	$L__BB0_191;
$L__BB0_102:
	mov.b32 	%r110, 1110966272;
	st.global.u32 	[%rd2], %r110;
	bra.uni 	$L__BB0_191;
$L__BB0_103:
	setp.neu.f32 	%p111, %f66, %f78;
	@%p111 bra 	$L__BB0_105;
	mov.b32 	%r109, 1110704128;
	st.global.u32 	[%rd2], %r109;
	bra.uni 	$L__BB0_191;
$L__BB0_105:
	mov.b32 	%r108, 1110441984;
	st.global.u32 	[%rd2], %r108;
	bra.uni 	$L__BB0_191;
$L__BB0_106:
	add.s32 	%r102, %r3, 41;
	cvt.rn.f32.s32 	%f79, %r102;
	setp.leu.f32 	%p107, %f66, %f79;
	@%p107 bra 	$L__BB0_110;
	setp.neu.f32 	%p109, %f66, %f77;
	@%p109 bra 	$L__BB0_109;
	mov.b32 	%r106, 1110179840;
	st.global.u32 	[%rd2], %r106;
	bra.uni 	$L__BB0_191;
$L__BB0_109:
	mov.b32 	%r105, 1109917696;
	st.global.u32 	[%rd2], %r105;
	bra.uni 	$L__BB0_191;
$L__BB0_110:
	setp.neu.f32 	%p108, %f66, %f79;
	@%p108 bra 	$L__BB0_112;
	mov.b32 	%r104, 1109655552;
	st.global.u32 	[%rd2], %r104;
	bra.uni 	$L__BB0_191;
$L__BB0_112:
	mov.b32 	%r103, 1109393408;
	st.global.u32 	[%rd2], %r103;
	bra.uni 	$L__BB0_191;
$L__BB0_113:
	add.s32 	%r90, %r3, 35;
	cvt.rn.f32.s32 	%f80, %r90;
	setp.leu.f32 	%p99, %f66, %f80;
	@%p99 bra 	$L__BB0_121;
	add.s32 	%r96, %r3, 37;
	cvt.rn.f32.s32 	%f81, %r96;
	setp.leu.f32 	%p103, %f66, %f81;
	@%p103 bra 	$L__BB0_118;
	setp.neu.f32 	%p105, %f66, %f76;
	@%p105 bra 	$L__BB0_117;
	mov.b32 	%r100, 1109131264;
	st.global.u32 	[%rd2], %r100;
	bra.uni 	$L__BB0_191;
$L__BB0_117:
	mov.b32 	%r99, 1108869120;
	st.global.u32 	[%rd2], %r99;
	bra.uni 	$L__BB0_191;
$L__BB0_118:
	setp.neu.f32 	%p104, %f66, %f81;
	@%p104 bra 	$L__BB0_120;
	mov.b32 	%r98, 1108606976;
	st.global.u32 	[%rd2], %r98;
	bra.uni 	$L__BB0_191;
$L__BB0_120:
	mov.b32 	%r97, 1108344832;
	st.global.u32 	[%rd2], %r97;
	bra.uni 	$L__BB0_191;
$L__BB0_121:
	add.s32 	%r91, %r3, 33;
	cvt.rn.f32.s32 	%f82, %r91;
	setp.leu.f32 	%p100, %f66, %f82;
	@%p100 bra 	$L__BB0_125;
	setp.neu.f32 	%p102, %f66, %f80;
	@%p102 bra 	$L__BB0_124;
	mov.b32 	%r95, 1108082688;
	st.global.u32 	[%rd2], %r95;
	bra.uni 	$L__BB0_191;
$L__BB0_124:
	mov.b32 	%r94, 1107820544;
	st.global.u32 	[%rd2], %r94;
	bra.uni 	$L__BB0_191;
$L__BB0_125:
	setp.neu.f32 	%p101, %f66, %f82;
	@%p101 bra 	$L__BB0_127;
	mov.b32 	%r93, 1107558400;
	st.global.u32 	[%rd2], %r93;
	bra.uni 	$L__BB0_191;
$L__BB0_127:
	mov.b32 	%r92, 1107296256;
	st.global.u32 	[%rd2], %r92;
	bra.uni 	$L__BB0_191;
$L__BB0_128:
	add.s32 	%r41, %r3, 15;
	cvt.rn.f32.s32 	%f83, %r41;
	setp.leu.f32 	%p66, %f66, %f83;
	@%p66 bra 	$L__BB0_160;
	add.s32 	%r65, %r3, 23;
	cvt.rn.f32.s32 	%f84, %r65;
	setp.leu.f32 	%p82, %f66, %f84;
	@%p82 bra 	$L__BB0_145;
	add.s32 	%r77, %r3, 27;
	cvt.rn.f32.s32 	%f85, %r77;
	setp.leu.f32 	%p90, %f66, %f85;
	@%p90 bra 	$L__BB0_138;
	add.s32 	%r83, %r3, 29;
	cvt.rn.f32.s32 	%f86, %r83;
	setp.leu.f32 	%p94, %f66, %f86;
	@%p94 bra 	$L__BB0_135;
	setp.neu.f32 	%p96, %f66, %f67;
	@%p96 bra 	$L__BB0_134;
	mov.b32 	%r87, 1106771968;
	st.global.u32 	[%rd2], %r87;
	bra.uni 	$L__BB0_191;
$L__BB0_134:
	mov.b32 	%r86, 1106247680;
	st.global.u32 	[%rd2], %r86;
	bra.uni 	$L__BB0_191;
$L__BB0_135:
	setp.neu.f32 	%p95, %f66, %f86;
	@%p95 bra 	$L__BB0_137;
	mov.b32 	%r85, 1105723392;
	st.global.u32 	[%rd2], %r85;
	bra.uni 	$L__BB0_191;
$L__BB0_137:
	mov.b32 	%r84, 1105199104;
	st.global.u32 	[%rd2], %r84;
	bra.uni 	$L__BB0_191;
$L__BB0_138:
	add.s32 	%r78, %r3, 25;
	cvt.rn.f32.s32 	%f87, %r78;
	setp.leu.f32 	%p91, %f66, %f87;
	@%p91 bra 	$L__BB0_142;
	setp.neu.f32 	%p93, %f66, %f85;
	@%p93 bra 	$L__BB0_141;
	mov.b32 	%r82, 1104674816;
	st.global.u32 	[%rd2], %r82;
	bra.uni 	$L__BB0_191;
$L__BB0_141:
	mov.b32 	%r81, 1104150528;
	st.global.u32 	[%rd2], %r81;
	bra.uni 	$L__BB0_191;
$L__BB0_142:
	setp.neu.f32 	%p92, %f66, %f87;
	@%p92 bra 	$L__BB0_144;
	mov.b32 	%r80, 1103626240;
	st.global.u32 	[%rd2], %r80;
	bra.uni 	$L__BB0_191;
$L__BB0_144:
	mov.b32 	%r79, 1103101952;
	st.global.u32 	[%rd2], %r79;
	bra.uni 	$L__BB0_191;
$L__BB0_145:
	add.s32 	%r66, %r3, 19;
	cvt.rn.f32.s32 	%f88, %r66;
	setp.leu.f32 	%p83, %f66, %f88;
	@%p83 bra 	$L__BB0_153;
	add.s32 	%r72, %r3, 21;
	cvt.rn.f32.s32 	%f89, %r72;
	setp.leu.f32 	%p87, %f66, %f89;
	@%p87 bra 	$L__BB0_150;
	setp.neu.f32 	%p89, %f66, %f84;
	@%p89 bra 	$L__BB0_149;
	mov.b32 	%r76, 1102577664;
	st.global.u32 	[%rd2], %r76;
	bra.uni 	$L__BB0_191;
$L__BB0_149:
	mov.b32 	%r75, 1102053376;
	st.global.u32 	[%rd2], %r75;
	bra.uni 	$L__BB0_191;
$L__BB0_150:
	setp.neu.f32 	%p88, %f66, %f89;
	@%p88 bra 	$L__BB0_152;
	mov.b32 	%r74, 1101529088;
	st.global.u32 	[%rd2], %r74;
	bra.uni 	$L__BB0_191;
$L__BB0_152:
	mov.b32 	%r73, 1101004800;
	st.global.u32 	[%rd2], %r73;
	bra.uni 	$L__BB0_191;
$L__BB0_153:
	add.s32 	%r67, %r3, 17;
	cvt.rn.f32.s32 	%f90, %r67;
	setp.leu.f32 	%p84, %f66, %f90;
	@%p84 bra 	$L__BB0_157;
	setp.neu.f32 	%p86, %f66, %f88;
	@%p86 bra 	$L__BB0_156;
	mov.b32 	%r71, 1100480512;
	st.global.u32 	[%rd2], %r71;
	bra.uni 	$L__BB0_191;
$L__BB0_156:
	mov.b32 	%r70, 1099956224;
	st.global.u32 	[%rd2], %r70;
	bra.uni 	$L__BB0_191;
$L__BB0_157:
	setp.neu.f32 	%p85, %f66, %f90;
	@%p85 bra 	$L__BB0_159;
	mov.b32 	%r69, 1099431936;
	st.global.u32 	[%rd2], %r69;
	bra.uni 	$L__BB0_191;
$L__BB0_159:
	mov.b32 	%r68, 1098907648;
	st.global.u32 	[%rd2], %r68;
	bra.uni 	$L__BB0_191;
$L__BB0_160:
	add.s32 	%r42, %r3, 7;
	cvt.rn.f32.s32 	%f91, %r42;
	setp.leu.f32 	%p67, %f66, %f91;
	@%p67 bra 	$L__BB0_176;
	add.s32 	%r54, %r3, 11;
	cvt.rn.f32.s32 	%f92, %r54;
	setp.leu.f32 	%p75, %f66, %f92;
	@%p75 bra 	$L__BB0_169;
	add.s32 	%r60, %r3, 13;
	cvt.rn.f32.s32 	%f93, %r60;
	setp.leu.f32 	%p79, %f66, %f93;
	@%p79 bra 	$L__BB0_166;
	setp.neu.f32 	%p81, %f66, %f83;
	@%p81 bra 	$L__BB0_165;
	mov.b32 	%r64, 1097859072;
	st.global.u32 	[%rd2], %r64;
	bra.uni 	$L__BB0_191;
$L__BB0_165:
	mov.b32 	%r63, 1096810496;
	st.global.u32 	[%rd2], %r63;
	bra.uni 	$L__BB0_191;
$L__BB0_166:
	setp.neu.f32 	%p80, %f66, %f93;
	@%p80 bra 	$L__BB0_168;
	mov.b32 	%r62, 1095761920;
	st.global.u32 	[%rd2], %r62;
	bra.uni 	$L__BB0_191;
$L__BB0_168:
	mov.b32 	%r61, 1094713344;
	st.global.u32 	[%rd2], %r61;
	bra.uni 	$L__BB0_191;
$L__BB0_169:
	add.s32 	%r55, %r3, 9;
	cvt.rn.f32.s32 	%f94, %r55;
	setp.leu.f32 	%p76, %f66, %f94;
	@%p76 bra 	$L__BB0_173;
	setp.neu.f32 	%p78, %f66, %f92;
	@%p78 bra 	$L__BB0_172;
	mov.b32 	%r59, 1093664768;
	st.global.u32 	[%rd2], %r59;
	bra.uni 	$L__BB0_191;
$L__BB0_172:
	mov.b32 	%r58, 1092616192;
	st.global.u32 	[%rd2], %r58;
	bra.uni 	$L__BB0_191;
$L__BB0_173:
	setp.neu.f32 	%p77, %f66, %f94;
	@%p77 bra 	$L__BB0_175;
	mov.b32 	%r57, 1091567616;
	st.global.u32 	[%rd2], %r57;
	bra.uni 	$L__BB0_191;
$L__BB0_175:
	mov.b32 	%r56, 1090519040;
	st.global.u32 	[%rd2], %r56;
	bra.uni 	$L__BB0_191;
$L__BB0_176:
	add.s32 	%r43, %r3, 3;
	cvt.rn.f32.s32 	%f95, %r43;
	setp.leu.f32 	%p68, %f66, %f95;
	@%p68 bra 	$L__BB0_184;
	add.s32 	%r49, %r3, 5;
	cvt.rn.f32.s32 	%f96, %r49;
	setp.leu.f32 	%p72, %f66, %f96;
	@%p72 bra 	$L__BB0_181;
	setp.neu.f32 	%p74, %f66, %f91;
	@%p74 bra 	$L__BB0_180;
	mov.b32 	%r53, 1088421888;
	st.global.u32 	[%rd2], %r53;
	bra.uni 	$L__BB0_191;
$L__BB0_180:
	mov.b32 	%r52, 1086324736;
	st.global.u32 	[%rd2], %r52;
	bra.uni 	$L__BB0_191;
$L__BB0_181:
	setp.neu.f32 	%p73, %f66, %f96;
	@%p73 bra 	$L__BB0_183;
	mov.b32 	%r51, 1084227584;
	st.global.u32 	[%rd2], %r51;
	bra.uni 	$L__BB0_191;
$L__BB0_183:
	mov.b32 	%r50, 1082130432;
	st.global.u32 	[%rd2], %r50;
	bra.uni 	$L__BB0_191;
$L__BB0_184:
	add.s32 	%r44, %r3, 1;
	cvt.rn.f32.s32 	%f97, %r44;
	setp.leu.f32 	%p69, %f66, %f97;
	@%p69 bra 	$L__BB0_188;
	setp.neu.f32 	%p71, %f66, %f95;
	@%p71 bra 	$L__BB0_187;
	mov.b32 	%r48, 1077936128;
	st.global.u32 	[%rd2], %r48;
	bra.uni 	$L__BB0_191;
$L__BB0_187:
	mov.b32 	%r47, 1073741824;
	st.global.u32 	[%rd2], %r47;
	bra.uni 	$L__BB0_191;
$L__BB0_188:
	setp.neu.f32 	%p70, %f66, %f97;
	@%p70 bra 	$L__BB0_190;
	mov.b32 	%r46, 1065353216;
	st.global.u32 	[%rd2], %r46;
	bra.uni 	$L__BB0_191;
$L__BB0_190:
	mov.b32 	%r45, 0;
	st.global.u32 	[%rd2], %r45;
$L__BB0_191:
	ret;

}


// ===== COMPILED SASS (sm_100) =====

	.target	sm_100

	.elftype	@"ET_EXEC"


//--------------------- .note.nv.tkinfo           --------------------------
	.section	.note.nv.tkinfo,"",@"SHT_NOTE"
	.sectionflags	@"SHF_NOTE_NV_TKINFO"
	.tkinfo
        /*0018*/ 	.word	0x00000002
        /*0030*/ 	.string	""
        /*0030*/ 	.string	"ptxas"
        /*0030*/ 	.string	"Cuda compilation tools, release 13.0, V13.0.88"
        /*0030*/ 	.string	"Build cuda_13.0.r13.0/compiler.36424714_0"
        /*0030*/ 	.string	"-arch sm_100 -m 64 "



//--------------------- .note.nv.cuinfo           --------------------------
	.section	.note.nv.cuinfo,"",@"SHT_NOTE"
	.sectionflags	@"SHF_NOTE_NV_CUINFO"
        /*0018*/ 	.short	0x0002
        /*001a*/ 	.short	0x0064
        /*001c*/ 	.short	0x0082
	.zero		2


//--------------------- .nv.info                  --------------------------
	.section	.nv.info,"",@"SHT_CUDA_INFO"
	.align	4


	//----- nvinfo : EIATTR_REGCOUNT
	.align		4
        /*0000*/ 	.byte	0x04, 0x2f
        /*0002*/ 	.short	(.L_1 - .L_0)
	.align		4
.L_0:
        /*0004*/ 	.word	index@(_Z9RF_kernelPfiiiS_)
        /*0008*/ 	.word	0x0000000c


	//----- nvinfo : EIATTR_FRAME_SIZE
	.align		4
.L_1:
        /*000c*/ 	.byte	0x04, 0x11
        /*000e*/ 	.short	(.L_3 - .L_2)
	.align		4
.L_2:
        /*0010*/ 	.word	index@(_Z9RF_kernelPfiiiS_)
        /*0014*/ 	.word	0x00000000


	//----- nvinfo : EIATTR_MIN_STACK_SIZE
	.align		4
.L_3:
        /*0018*/ 	.byte	0x04, 0x12
        /*001a*/ 	.short	(.L_5 - .L_4)
	.align		4
.L_4:
        /*001c*/ 	.word	index@(_Z9RF_kernelPfiiiS_)
        /*0020*/ 	.word	0x00000000
.L_5:


//--------------------- .nv.compat                --------------------------
	.section	.nv.compat,"",@"SHT_CUDA_COMPAT_INFO"
	.align	4
        /*0000*/ 	.byte	0x02, 0x09, 0x00, 0x00, 0x02, 0x02, 0x01, 0x00, 0x02, 0x05, 0x05, 0x00, 0x03, 0x07, 0x01, 0x01
        /*0010*/ 	.byte	0x02, 0x03, 0x00, 0x00, 0x02, 0x06, 0x01, 0x00, 0x04, 0x0b, 0x08, 0x00, 0x09, 0x00, 0x00, 0x00
        /*0020*/ 	.byte	0x00, 0x00, 0x00, 0x00


//--------------------- .nv.info._Z9RF_kernelPfiiiS_ --------------------------
	.section	.nv.info._Z9RF_kernelPfiiiS_,"",@"SHT_CUDA_INFO"
	.sectionflags	@""
	.align	4


	//----- nvinfo : EIATTR_CUDA_API_VERSION
	.align		4
        /*0000*/ 	.byte	0x04, 0x37
        /*0002*/ 	.short	(.L_7 - .L_6)
.L_6:
        /*0004*/ 	.word	0x00000082


	//----- nvinfo : EIATTR_KPARAM_INFO
	.align		4
.L_7:
        /*0008*/ 	.byte	0x04, 0x17
        /*000a*/ 	.short	(.L_9 - .L_8)
.L_8:
        /*000c*/ 	.word	0x00000000
        /*0010*/ 	.short	0x0004
        /*0012*/ 	.short	0x0018
        /*0014*/ 	.byte	0x00, 0xf5, 0x21, 0x00


	//----- nvinfo : EIATTR_KPARAM_INFO
	.align		4
.L_9:
        /*0018*/ 	.byte	0x04, 0x17
        /*001a*/ 	.short	(.L_11 - .L_10)
.L_10:
        /*001c*/ 	.word	0x00000000
        /*0020*/ 	.short	0x0003
        /*0022*/ 	.short	0x0010
        /*0024*/ 	.byte	0x00, 0xf0, 0x11, 0x00


	//----- nvinfo : EIATTR_KPARAM_INFO
	.align		4
.L_11:
        /*0028*/ 	.byte	0x04, 0x17
        /*002a*/ 	.short	(.L_13 - .L_12)
.L_12:
        /*002c*/ 	.word	0x00000000
        /*0030*/ 	.short	0x0002
        /*0032*/ 	.short	0x000c
        /*0034*/ 	.byte	0x00, 0xf0, 0x11, 0x00


	//----- nvinfo : EIATTR_KPARAM_INFO
	.align		4
.L_13:
        /*0038*/ 	.byte	0x04, 0x17
        /*003a*/ 	.short	(.L_15 - .L_14)
.L_14:
        /*003c*/ 	.word	0x00000000
        /*0040*/ 	.short	0x0001
        /*0042*/ 	.short	0x0008
        /*0044*/ 	.byte	0x00, 0xf0, 0x11, 0x00


	//----- nvinfo : EIATTR_KPARAM_INFO
	.align		4
.L_15:
        /*0048*/ 	.byte	0x04, 0x17
        /*004a*/ 	.short	(.L_17 - .L_16)
.L_16:
        /*004c*/ 	.word	0x00000000
        /*0050*/ 	.short	0x0000
        /*0052*/ 	.short	0x0000
        /*0054*/ 	.byte	0x00, 0xf5, 0x21, 0x00


	//----- nvinfo : EIATTR_SPARSE_MMA_MASK
	.align		4
.L_17:
        /*0058*/ 	.byte	0x03, 0x50
        /*005a*/ 	.short	0x0000


	//----- nvinfo : EIATTR_MAXREG_COUNT
	.align		4
        /*005c*/ 	.byte	0x03, 0x1b
        /*005e*/ 	.short	0x00ff


	//----- nvinfo : EIATTR_MERCURY_ISA_VERSION
	.align		4
        /*0060*/ 	.byte	0x03, 0x5f
        /*0062*/ 	.short	0x0101


	//----- nvinfo : EIATTR_VRC_CTA_INIT_COUNT
	.align		4
        /*0064*/ 	.byte	0x02, 0x4a
	.zero		1
	.zero		1


	//----- nvinfo : EIATTR_EXIT_INSTR_OFFSETS
	.align		4
        /*0068*/ 	.byte	0x04, 0x1c
        /*006a*/ 	.short	(.L_19 - .L_18)


	//   ....[0]....
.L_18:
        /*006c*/ 	.word	0x00000070


	//   ....[1]....
        /*0070*/ 	.word	0x00001080


	//   ....[2]....
        /*0074*/ 	.word	0x000010b0


	//   ....[3]....
        /*0078*/ 	.word	0x000010f0


	//   ....[4]....
        /*007c*/ 	.word	0x00001120


	//   ....[5]....
        /*0080*/ 	.word	0x000011a0


	//   ....[6]....
        /*0084*/ 	.word	0x000011d0


	//   ....[7]....
        /*0088*/ 	.word	0x00001210


	//   ....[8]....
        /*008c*/ 	.word	0x00001240


	//   ....[9]....
        /*0090*/ 	.word	0x00001300


	//   ....[10]....
        /*0094*/ 	.word	0x00001330


	//   ....[11]....
        /*0098*/ 	.word	0x00001370


	//   ....[12]....
        /*009c*/ 	.word	0x000013a0


	//   ....[13]....
        /*00a0*/ 	.word	0x00001420


	//   ....[14]....
        /*00a4*/ 	.word	0x00001450


	//   ....[15]....
        /*00a8*/ 	.word	0x00001490


	//   ....[16]....
        /*00ac*/ 	.word	0x000014c0


	//   ....[17]....
        /*00b0*/ 	.word	0x000015c0


	//   ....[18]....
        /*00b4*/ 	.word	0x000015f0


	//   ....[19]....
        /*00b8*/ 	.word	0x00001630


	//   ....[20]....
        /*00bc*/ 	.word	0x00001660


	//   ....[21]....
        /*00c0*/ 	.word	0x000016e0


	//   ....[22]....
        /*00c4*/ 	.word	0x00001710


	//   ....[23]....
        /*00c8*/ 	.word	0x00001750


	//   ....[24]....
        /*00cc*/ 	.word	0x00001780


	//   ....[25]....
        /*00d0*/ 	.word	0x00001840


	//   ....[26]....
        /*00d4*/ 	.word	0x00001870


	//   ....[27]....
        /*00d8*/ 	.word	0x000018b0


	//   ....[28]....
        /*00dc*/ 	.word	0x000018e0


	//   ....[29]....
        /*00e0*/ 	.word	0x00001960


	//   ....[30]....
        /*00e4*/ 	.word	0x00001990


	//   ....[31]....
        /*00e8*/ 	.word	0x000019d0


	//   ....[32]....
        /*00ec*/ 	.word	0x00001a00


	//   ....[33]....
        /*00f0*/ 	.word	0x00001b40


	//   ....[34]....
        /*00f4*/ 	.word	0x00001b70


	//   ....[35]....
        /*00f8*/ 	.word	0x00001bb0


	//   ....[36]....
        /*00fc*/ 	.word	0x00001be0


	//   ....[37]....
        /*0100*/ 	.word	0x00001c60


	//   ....[38]....
        /*0104*/ 	.word	0x00001c90


	//   ....[39]....
        /*0108*/ 	.word	0x00001cd0


	//   ....[40]....
        /*010c*/ 	.word	0x00001d00


	//   ....[41]....
        /*0110*/ 	.word	0x00001dc0


	//   ....[42]....
        /*0114*/ 	.word	0x00001df0


	//   ....[43]....
        /*0118*/ 	.word	0x00001e30


	//   ....[44]....
        /*011c*/ 	.word	0x00001e60


	//   ....[45]....
        /*0120*/ 	.word	0x00001ee0


	//   ....[46]....
        /*0124*/ 	.word	0x00001f10


	//   ....[47]....
        /*0128*/ 	.word	0x00001f50


	//   ....[48]....
        /*012c*/ 	.word	0x00001f80


	//   ....[49]....
        /*0130*/ 	.word	0x00002080


	//   ....[50]....
        /*0134*/ 	.word	0x000020b0


	//   ....[51]....
        /*0138*/ 	.word	0x000020f0


	//   ....[52]....
        /*013c*/ 	.word	0x00002120


	//   ....[53]....
        /*0140*/ 	.word	0x000021a0


	//   ....[54]....
        /*0144*/ 	.word	0x000021d0


	//   ....[55]....
        /*0148*/ 	.word	0x00002210


	//   ....[56]....
        /*014c*/ 	.word	0x00002240


	//   ....[57]....
        /*0150*/ 	.word	0x00002300


	//   ....[58]....
        /*0154*/ 	.word	0x00002330


	//   ....[59]....
        /*0158*/ 	.word	0x00002370


	//   ....[60]....
        /*015c*/ 	.word	0x000023a0


	//   ....[61]....
        /*0160*/ 	.word	0x00002420


	//   ....[62]....
        /*0164*/ 	.word	0x00002450


	//   ....[63]....
        /*0168*/ 	.word	0x00002490


	//   ....[64]....
        /*016c*/ 	.word	0x000024b0


	//----- nvinfo : EIATTR_CRS_STACK_SIZE
	.align		4
.L_19:
        /*0170*/ 	.byte	0x04, 0x1e
        /*0172*/ 	.short	(.L_21 - .L_20)
.L_20:
        /*0174*/ 	.word	0x00000000


	//----- nvinfo : EIATTR_CBANK_PARAM_SIZE
	.align		4
.L_21:
        /*0178*/ 	.byte	0x03, 0x19
        /*017a*/ 	.short	0x0020


	//----- nvinfo : EIATTR_PARAM_CBANK
	.align		4
        /*017c*/ 	.byte	0x04, 0x0a
        /*017e*/ 	.short	(.L_23 - .L_22)
	.align		4
.L_22:
        /*0180*/ 	.word	index@(.nv.constant0._Z9RF_kernelPfiiiS_)
        /*0184*/ 	.short	0x0380
        /*0186*/ 	.short	0x0020


	//----- nvinfo : EIATTR_SW_WAR
	.align		4
.L_23:
        /*0188*/ 	.byte	0x04, 0x36
        /*018a*/ 	.short	(.L_25 - .L_24)
.L_24:
        /*018c*/ 	.word	0x00000008
.L_25:


//--------------------- .nv.callgraph             --------------------------
	.section	.nv.callgraph,"",@"SHT_CUDA_CALLGRAPH"
	.align	4
	.sectionentsize	8
	.align		4
        /*0000*/ 	.word	0x00000000
	.align		4
        /*0004*/ 	.word	0xffffffff
	.align		4
        /*0008*/ 	.word	0x00000000
	.align		4
        /*000c*/ 	.word	0xfffffffe
	.align		4
        /*0010*/ 	.word	0x00000000
	.align		4
        /*0014*/ 	.word	0xfffffffd
	.align		4
        /*0018*/ 	.word	0x00000000
	.align		4
        /*001c*/ 	.word	0xfffffffc


//--------------------- .text._Z9RF_kernelPfiiiS_ --------------------------
	.section	.text._Z9RF_kernelPfiiiS_,"ax",@progbits
	.align	128
        .global         _Z9RF_kernelPfiiiS_
        .type           _Z9RF_kernelPfiiiS_,@function
        .size           _Z9RF_kernelPfiiiS_,(.L_x_49 - _Z9RF_kernelPfiiiS_)
        .other          _Z9RF_kernelPfiiiS_,@"STO_CUDA_ENTRY STV_DEFAULT"
_Z9RF_kernelPfiiiS_:
.text._Z9RF_kernelPfiiiS_:
[----:B------:R-:W-:Y:S01]  /*0000*/  LDC R1, c[0x0][0x37c] ;  /* 0x0000df00ff017b82 */ /* 0x000fe20000000800 */
[----:B------:R-:W0:Y:S07]  /*0010*/  S2R R3, SR_TID.X ;  /* 0x0000000000037919 */ /* 0x000e2e0000002100 */
[----:B------:R-:W0:Y:S01]  /*0020*/  S2UR UR4, SR_CTAID.X ;  /* 0x00000000000479c3 */ /* 0x000e220000002500 */
[----:B------:R-:W1:Y:S07]  /*0030*/  LDCU UR5, c[0x0][0x388] ;  /* 0x00007100ff0577ac */ /* 0x000e6e0008000800 */
[----:B------:R-:W0:Y:S02]  /*0040*/  LDC R0, c[0x0][0x360] ;  /* 0x0000d800ff007b82 */ /* 0x000e240000000800 */
[----:B0-----:R-:W-:-:S05]  /*0050*/  IMAD R0, R0, UR4, R3 ;  /* 0x0000000400007c24 */ /* 0x001fca000f8e0203 */
[----:B-1----:R-:W-:-:S13]  /*0060*/  ISETP.GE.AND P0, PT, R0, UR5, PT ;  /* 0x0000000500007c0c */ /* 0x002fda000bf06270 */
[----:B------:R-:W-:Y:S05]  /*0070*/  @P0 EXIT ;  /* 0x000000000000094d */ /* 0x000fea0003800000 */
[----:B------:R-:W0:Y:S01]  /*0080*/  LDC.64 R2, c[0x0][0x380] ;  /* 0x0000e000ff027b82 */ /* 0x000e220000000a00 */
[----:B------:R-:W1:Y:S07]  /*0090*/  LDCU.64 UR6, c[0x0][0x358] ;  /* 0x00006b00ff0677ac */ /* 0x000e6e0008000a00 */
[----:B------:R-:W2:Y:S01]  /*00a0*/  LDC R5, c[0x0][0x38c] ;  /* 0x0000e300ff057b82 */ /* 0x000ea20000000800 */
[----:B0-----:R-:W-:-:S05]  /*00b0*/  IMAD.WIDE R2, R0, 0x4, R2 ;  /* 0x0000000400027825 */ /* 0x001fca00078e0202 */
[----:B-1----:R-:W3:Y:S01]  /*00c0*/  LDG.E R4, desc[UR6][R2.64] ;  /* 0x0000000602047981 */ /* 0x002ee2000c1e1900 */
[----:B------:R-:W-:Y:S01]  /*00d0*/  BSSY.RECONVERGENT B0, `(.L_x_0) ;  /* 0x00000dc000007945 */ /* 0x000fe20003800200 */
[----:B--2---:R-:W-:-:S05]  /*00e0*/  VIADD R6, R5, 0x1f ;  /* 0x0000001f05067836 */ /* 0x004fca0000000000 */
[----:B------:R-:W-:-:S04]  /*00f0*/  I2FP.F32.S32 R7, R6 ;  /* 0x0000000600077245 */ /* 0x000fc80000201400 */
[----:B---3--:R-:W-:-:S13]  /*0100*/  FSETP.GT.AND P0, PT, R4, R7, PT ;  /* 0x000000070400720b */ /* 0x008fda0003f04000 */
[----:B------:R-:W-:Y:S05]  /*0110*/  @!P0 BRA `(.L_x_1) ;  /* 0x0000000400b88947 */ /* 0x000fea0003800000 */
[----:B------:R-:W-:-:S05]  /*0120*/  VIADD R6, R5, 0x2f ;  /* 0x0000002f05067836 */ /* 0x000fca0000000000 */
[----:B------:R-:W-:-:S04]  /*0130*/  I2FP.F32.S32 R7, R6 ;  /* 0x0000000600077245 */ /* 0x000fc80000201400 */
[----:B------:R-:W-:-:S13]  /*0140*/  FSETP.GT.AND P0, PT, R4, R7, PT ;  /* 0x000000070400720b */ /* 0x000fda0003f04000 */
        /* <DEDUP_REMOVED lines=12> */
[----:B------:R-:W-:Y:S01]  /*0210*/  @P0 VIADD R5, R5, 0x3f ;  /* 0x0000003f05050836 */ /* 0x000fe20000000000 */
[----:B------:R-:W-:Y:S01]  /*0220*/  @!P0 FSETP.NEU.AND P2, PT, R4, R7, PT ;  /* 0x000000070400820b */ /* 0x000fe20003f4d000 */
[----:B------:R-:W-:-:S03]  /*0230*/  @P0 IMAD.MOV.U32 R6, RZ, RZ, 0x427c0000 ;  /* 0x427c0000ff060424 */ /* 0x000fc600078e00ff */
[----:B------:R-:W-:-:S04]  /*0240*/  @P0 I2FP.F32.S32 R5, R5 ;  /* 0x0000000500050245 */ /* 0x000fc80000201400 */
[----:B------:R-:W-:Y:S01]  /*0250*/  @P0 FSETP.NEU.AND P1, PT, R4, R5, PT ;  /* 0x000000050400020b */ /* 0x000fe20003f2d000 */
[----:B------:R-:W-:-:S03]  /*0260*/  @!P0 IMAD.MOV.U32 R4, RZ, RZ, 0x42740000 ;  /* 0x42740000ff048424 */ /* 0x000fc600078e00ff */
[----:B------:R-:W-:Y:S02]  /*0270*/  @P0 FSEL R7, R6, 62, !P1 ;  /* 0x4278000006070808 */ /* 0x000fe40004800000 */
[----:B------:R-:W-:Y:S01]  /*0280*/  @!P0 FSEL R7, R4, 60, !P2 ;  /* 0x4270000004078808 */ /* 0x000fe20005000000 */
[----:B------:R-:W-:Y:S06]  /*0290*/  BRA `(.L_x_5) ;  /* 0x0000000800fc7947 */ /* 0x000fec0003800000 */
.L_x_4:
[----:B------:R-:W-:-:S05]  /*02a0*/  VIADD R5, R5, 0x39 ;  /* 0x0000003905057836 */ /* 0x000fca0000000000 */
[----:B------:R-:W-:-:S04]  /*02b0*/  I2FP.F32.S32 R5, R5 ;  /* 0x0000000500057245 */ /* 0x000fc80000201400 */
[----:B------:R-:W-:-:S13]  /*02c0*/  FSETP.GT.AND P0, PT, R4, R5, PT ;  /* 0x000000050400720b */ /* 0x000fda0003f04000 */
[C---:B------:R-:W-:Y:S01]  /*02d0*/  @P0 FSETP.NEU.AND P1, PT, R4.reuse, R7, PT ;  /* 0x000000070400020b */ /* 0x040fe20003f2d000 */
[----:B------:R-:W-:Y:S01]  /*02e0*/  @P0 IMAD.MOV.U32 R7, RZ, RZ, 0x426c0000 ;  /* 0x426c0000ff070424 */ /* 0x000fe200078e00ff */
[----:B------:R-:W-:Y:S01]  /*02f0*/  @!P0 FSETP.NEU.AND P2, PT, R4, R5, PT ;  /* 0x000000050400820b */ /* 0x000fe20003f4d000 */
[----:B------:R-:W-:-:S03]  /*0300*/  @!P0 IMAD.MOV.U32 R4, RZ, RZ, 0x42640000 ;  /* 0x42640000ff048424 */ /* 0x000fc600078e00ff */
[----:B------:R-:W-:Y:S02]  /*0310*/  @P0 FSEL R7, R7, 58, !P1 ;  /* 0x4268000007070808 */ /* 0x000fe40004800000 */
[----:B------:R-:W-:Y:S01]  /*0320*/  @!P0 FSEL R7, R4, 56, !P2 ;  /* 0x4260000004078808 */ /* 0x000fe20005000000 */
[----:B------:R-:W-:Y:S06]  /*0330*/  BRA `(.L_x_5) ;  /* 0x0000000800d47947 */ /* 0x000fec0003800000 */
.L_x_3:
[----:B------:R-:W-:-:S05]  /*0340*/  VIADD R6, R5, 0x33 ;  /* 0x0000003305067836 */ /* 0x000fca0000000000 */
[----:B------:R-:W-:-:S04]  /*0350*/  I2FP.F32.S32 R9, R6 ;  /* 0x0000000600097245 */ /* 0x000fc80000201400 */
[----:B------:R-:W-:-:S13]  /*0360*/  FSETP.GT.AND P0, PT, R4, R9, PT ;  /* 0x000000090400720b */ /* 0x000fda0003f04000 */
[----:B------:R-:W-:Y:S05]  /*0370*/  @!P0 BRA `(.L_x_6) ;  /* 0x0000000000288947 */ /* 0x000fea0003800000 */
        /* <DEDUP_REMOVED lines=10> */
.L_x_6:
        /* <DEDUP_REMOVED lines=10> */
.L_x_2:
        /* <DEDUP_REMOVED lines=18> */
.L_x_8:
        /* <DEDUP_REMOVED lines=10> */
.L_x_7:
        /* <DEDUP_REMOVED lines=14> */
.L_x_9:
        /* <DEDUP_REMOVED lines=10> */
.L_x_1:
        /* <DEDUP_REMOVED lines=22> */
.L_x_12:
        /* <DEDUP_REMOVED lines=10> */
.L_x_11:
        /* <DEDUP_REMOVED lines=14> */
.L_x_13:
        /* <DEDUP_REMOVED lines=10> */
.L_x_10:
        /* <DEDUP_REMOVED lines=18> */
.L_x_15:
        /* <DEDUP_REMOVED lines=10> */
.L_x_14:
        /* <DEDUP_REMOVED lines=14> */
.L_x_16:
[----:B------:R-:W-:-:S05]  /*0e20*/  VIADD R5, R5, 0x1 ;  /* 0x0000000105057836 */ /* 0x000fca0000000000 */
[----:B------:R-:W-:-:S04]  /*0e30*/  I2FP.F32.S32 R5, R5 ;  /* 0x0000000500057245 */ /* 0x000fc80000201400 */
[----:B------:R-:W-:-:S13]  /*0e40*/  FSETP.GT.AND P0, PT, R4, R5, PT ;  /* 0x000000050400720b */ /* 0x000fda0003f04000 */
[----:B------:R-:W-:Y:S01]  /*0e50*/  @P0 IMAD.MOV.U32 R7, RZ, RZ, 0x40400000 ;  /* 0x40400000ff070424 */ /* 0x000fe200078e00ff */
[----:B------:R-:W-:-:S04]  /*0e60*/  @P0 FSETP.NEU.AND P1, PT, R4, R9, PT ;  /* 0x000000090400020b */ /* 0x000fc80003f2d000 */
[----:B------:R-:W-:Y:S02]  /*0e70*/  @P0 FSEL R7, R7, 2, !P1 ;  /* 0x4000000007070808 */ /* 0x000fe40004800000 */
[----:B------:R-:W-:-:S07]  /*0e80*/  @!P0 FSET.BF.EQ.AND R7, R4, R5, PT ;  /* 0x000000050407820a */ /* 0x000fce0003802000 */
.L_x_5:
[----:B------:R-:W-:Y:S05]  /*0e90*/  BSYNC.RECONVERGENT B0 ;  /* 0x0000000000007941 */ /* 0x000fea0003800200 */
.L_x_0:
[----:B------:R-:W0:Y:S01]  /*0ea0*/  LDC.64 R4, c[0x0][0x398] ;  /* 0x0000e600ff047b82 */ /* 0x000e220000000a00 */
[----:B------:R-:W1:Y:S01]  /*0eb0*/  LDCU UR5, c[0x0][0x390] ;  /* 0x00007200ff0577ac */ /* 0x000e620008000800 */
[----:B0-----:R-:W-:-:S05]  /*0ec0*/  IMAD.WIDE R4, R0, 0x4, R4 ;  /* 0x0000000400047825 */ /* 0x001fca00078e0204 */
[----:B------:R0:W-:Y:S04]  /*0ed0*/  STG.E desc[UR6][R4.64], R7 ;  /* 0x0000000704007986 */ /* 0x0001e8000c101906 */
[----:B------:R-:W2:Y:S01]  /*0ee0*/  LDG.E R2, desc[UR6][R2.64] ;  /* 0x0000000602027981 */ /* 0x000ea2000c1e1900 */
[----:B-1----:R-:W-:-:S06]  /*0ef0*/  UIADD3 UR4, UPT, UPT, UR5, 0x1f, URZ ;  /* 0x0000001f05047890 */ /* 0x002fcc000fffe0ff */
[----:B------:R-:W-:-:S04]  /*0f00*/  I2FP.F32.S32 R9, UR4 ;  /* 0x0000000400097c45 */ /* 0x000fc80008201400 */
[----:B--2---:R-:W-:-:S13]  /*0f10*/  FSETP.GT.AND P0, PT, R2, R9, PT ;  /* 0x000000090200720b */ /* 0x004fda0003f04000 */
[----:B0-----:R-:W-:Y:S05]  /*0f20*/  @!P0 BRA `(.L_x_17) ;  /* 0x0000000800b88947 */ /* 0x001fea0003800000 */
[----:B------:R-:W-:-:S06]  /*0f30*/  UIADD3 UR4, UPT, UPT, UR5, 0x2f, URZ ;  /* 0x0000002f05047890 */ /* 0x000fcc000fffe0ff */
[----:B------:R-:W-:-:S04]  /*0f40*/  I2FP.F32.S32 R3, UR4 ;  /* 0x0000000400037c45 */ /* 0x000fc80008201400 */
[----:B------:R-:W-:-:S13]  /*0f50*/  FSETP.GT.AND P0, PT, R2, R3, PT ;  /* 0x000000030200720b */ /* 0x000fda0003f04000 */
[----:B------:R-:W-:Y:S05]  /*0f60*/  @!P0 BRA `(.L_x_18) ;  /* 0x0000000400588947 */ /* 0x000fea0003800000 */
        /* <DEDUP_REMOVED lines=14> */
[----:B------:R-:W-:-:S13]  /*1050*/  FSETP.NEU.AND P0, PT, R2, R3, PT ;  /* 0x000000030200720b */ /* 0x000fda0003f0d000 */
[----:B------:R-:W-:-:S05]  /*1060*/  @!P0 IMAD.MOV.U32 R3, RZ, RZ, 0x427c0000 ;  /* 0x427c0000ff038424 */ /* 0x000fca00078e00ff */
[----:B------:R0:W-:Y:S01]  /*1070*/  @!P0 STG.E desc[UR6][R4.64], R3 ;  /* 0x0000000304008986 */ /* 0x0001e2000c101906 */
[----:B------:R-:W-:Y:S05]  /*1080*/  @!P0 EXIT ;  /* 0x000000000000894d */ /* 0x000fea0003800000 */
[----:B0-----:R-:W-:-:S05]  /*1090*/  IMAD.MOV.U32 R3, RZ, RZ, 0x42780000 ;  /* 0x42780000ff037424 */ /* 0x001fca00078e00ff */
[----:B------:R-:W-:Y:S01]  /*10a0*/  STG.E desc[UR6][R4.64], R3 ;  /* 0x0000000304007986 */ /* 0x000fe2000c101906 */
[----:B------:R-:W-:Y:S05]  /*10b0*/  EXIT ;  /* 0x000000000000794d */ /* 0x000fea0003800000 */
.L_x_21:
[----:B------:R-:W-:-:S13]  /*10c0*/  FSETP.NEU.AND P0, PT, R2, R3, PT ;  /* 0x000000030200720b */ /* 0x000fda0003f0d000 */
[----:B------:R-:W-:-:S05]  /*10d0*/  @!P0 IMAD.MOV.U32 R3, RZ, RZ, 0x42740000 ;  /* 0x42740000ff038424 */ /* 0x000fca00078e00ff */
[----:B------:R0:W-:Y:S01]  /*10e0*/  @!P0 STG.E desc[UR6][R4.64], R3 ;  /* 0x0000000304008986 */ /* 0x0001e2000c101906 */
[----:B------:R-:W-:Y:S05]  /*10f0*/  @!P0 EXIT ;  /* 0x000000000000894d */ /* 0x000fea0003800000 */
[----:B0-----:R-:W-:-:S05]  /*1100*/  IMAD.MOV.U32 R3, RZ, RZ, 0x42700000 ;  /* 0x42700000ff037424 */ /* 0x001fca00078e00ff */
[----:B------:R-:W-:Y:S01]  /*1110*/  STG.E desc[UR6][R4.64], R3 ;  /* 0x0000000304007986 */ /* 0x000fe2000c101906 */
[----:B------:R-:W-:Y:S05]  /*1120*/  EXIT ;  /* 0x000000000000794d */ /* 0x000fea0003800000 */
.L_x_20:
[----:B------:R-:W-:-:S06]  /*1130*/  UIADD3 UR4, UPT, UPT, UR5, 0x39, URZ ;  /* 0x0000003905047890 */ /* 0x000fcc000fffe0ff */
[----:B------:R-:W-:-:S04]  /*1140*/  I2FP.F32.S32 R7, UR4 ;  /* 0x0000000400077c45 */ /* 0x000fc80008201400 */
[----:B------:R-:W-:-:S13]  /*1150*/  FSETP.GT.AND P0, PT, R2, R7, PT ;  /* 0x000000070200720b */ /* 0x000fda0003f04000 */
[----:B------:R-:W-:Y:S05]  /*1160*/  @!P0 BRA `(.L_x_22) ;  /* 0x00000000001c8947 */ /* 0x000fea0003800000 */
[----:B------:R-:W-:-:S13]  /*1170*/  FSETP.NEU.AND P0, PT, R2, R3, PT ;  /* 0x000000030200720b */ /* 0x000fda0003f0d000 */
[----:B------:R-:W-:-:S05]  /*1180*/  @!P0 IMAD.MOV.U32 R3, RZ, RZ, 0x426c0000 ;  /* 0x426c0000ff038424 */ /* 0x000fca00078e00ff */
[----:B------:R0:W-:Y:S01]  /*1190*/  @!P0 STG.E desc[UR6][R4.64], R3 ;  /* 0x0000000304008986 */ /* 0x0001e2000c101906 */
[----:B------:R-:W-:Y:S05]  /*11a0*/  @!P0 EXIT ;  /* 0x000000000000894d */ /* 0x000fea0003800000 */
[----:B0-----:R-:W-:-:S05]  /*11b0*/  IMAD.MOV.U32 R3, RZ, RZ, 0x42680000 ;  /* 0x42680000ff037424 */ /* 0x001fca00078e00ff */
[----:B------:R-:W-:Y:S01]  /*11c0*/  STG.E desc[UR6][R4.64], R3 ;  /* 0x0000000304007986 */ /* 0x000fe2000c101906 */
[----:B------:R-:W-:Y:S05]  /*11d0*/  EXIT ;  /* 0x000000000000794d */ /* 0x000fea0003800000 */
.L_x_22:
[----:B------:R-:W-:-:S13]  /*11e0*/  FSETP.NEU.AND P0, PT, R2, R7, PT ;  /* 0x000000070200720b */ /* 0x000fda0003f0d000 */
[----:B------:R-:W-:-:S05]  /*11f0*/  @!P0 IMAD.MOV.U32 R3, RZ, RZ, 0x42640000 ;  /* 0x42640000ff038424 */ /* 0x000fca00078e00ff */
[----:B------:R0:W-:Y:S01]  /*1200*/  @!P0 STG.E desc[UR6][R4.64], R3 ;  /* 0x0000000304008986 */ /* 0x0001e2000c101906 */
[----:B------:R-:W-:Y:S05]  /*1210*/  @!P0 EXIT ;  /* 0x000000000000894d */ /* 0x000fea0003800000 */
[----:B0-----:R-:W-:-:S05]  /*1220*/  IMAD.MOV.U32 R3, RZ, RZ, 0x42600000 ;  /* 0x42600000ff037424 */ /* 0x001fca00078e00ff */
[----:B------:R-:W-:Y:S01]  /*1230*/  STG.E desc[UR6][R4.64], R3 ;  /* 0x0000000304007986 */ /* 0x000fe2000c101906 */
[----:B------:R-:W-:Y:S05]  /*1240*/  EXIT ;  /* 0x000000000000794d */ /* 0x000fea0003800000 */
.L_x_19:
        /* <DEDUP_REMOVED lines=15> */
.L_x_24:
[----:B------:R-:W-:-:S13]  /*1340*/  FSETP.NEU.AND P0, PT, R2, R7, PT ;  /* 0x000000070200720b */ /* 0x000fda0003f0d000 */
[----:B------:R-:W-:-:S05]  /*1350*/  @!P0 IMAD.MOV.U32 R3, RZ, RZ, 0x42540000 ;  /* 0x42540000ff038424 */ /* 0x000fca00078e00ff */
[----:B------:R0:W-:Y:S01]  /*1360*/  @!P0 STG.E desc[UR6][R4.64], R3 ;  /* 0x0000000304008986 */ /* 0x0001e2000c101906 */
[----:B------:R-:W-:Y:S05]  /*1370*/  @!P0 EXIT ;  /* 0x000000000000894d */ /* 0x000fea0003800000 */
[----:B0-----:R-:W-:-:S05]  /*1380*/  IMAD.MOV.U32 R3, RZ, RZ, 0x42500000 ;  /* 0x42500000ff037424 */ /* 0x001fca00078e00ff */
[----:B------:R-:W-:Y:S01]  /*1390*/  STG.E desc[UR6][R4.64], R3 ;  /* 0x0000000304007986 */ /* 0x000fe2000c101906 */
[----:B------:R-:W-:Y:S05]  /*13a0*/  EXIT ;  /* 0x000000000000794d */ /* 0x000fea0003800000 */
.L_x_23:
        /* <DEDUP_REMOVED lines=11> */
.L_x_25:
[----:B------:R-:W-:-:S13]  /*1460*/  FSETP.NEU.AND P0, PT, R2, R3, PT ;  /* 0x000000030200720b */ /* 0x000fda0003f0d000 */
[----:B------:R-:W-:-:S05]  /*1470*/  @!P0 IMAD.MOV.U32 R3, RZ, RZ, 0x42440000 ;  /* 0x42440000ff038424 */ /* 0x000fca00078e00ff */
[----:B------:R0:W-:Y:S01]  /*1480*/  @!P0 STG.E desc[UR6][R4.64], R3 ;  /* 0x0000000304008986 */ /* 0x0001e2000c101906 */
[----:B------:R-:W-:Y:S05]  /*1490*/  @!P0 EXIT ;  /* 0x000000000000894d */ /* 0x000fea0003800000 */
[----:B0-----:R-:W-:-:S05]  /*14a0*/  IMAD.MOV.U32 R3, RZ, RZ, 0x42400000 ;  /* 0x42400000ff037424 */ /* 0x001fca00078e00ff */
[----:B------:R-:W-:Y:S01]  /*14b0*/  STG.E desc[UR6][R4.64], R3 ;  /* 0x0000000304007986 */ /* 0x000fe2000c101906 */
[----:B------:R-:W-:Y:S05]  /*14c0*/  EXIT ;  /* 0x000000000000794d */ /* 0x000fea0003800000 */
.L_x_18:
        /* <DEDUP_REMOVED lines=19> */
.L_x_28:
[----:B------:R-:W-:-:S13]  /*1600*/  FSETP.NEU.AND P0, PT, R2, R7, PT ;  /* 0x000000070200720b */ /* 0x000fda0003f0d000 */
[----:B------:R-:W-:-:S05]  /*1610*/  @!P0 IMAD.MOV.U32 R3, RZ, RZ, 0x42340000 ;  /* 0x42340000ff038424 */ /* 0x000fca00078e00ff */
[----:B------:R0:W-:Y:S01]  /*1620*/  @!P0 STG.E desc[UR6][R4.64], R3 ;  /* 0x0000000304008986 */ /* 0x0001e2000c101906 */
[----:B------:R-:W-:Y:S05]  /*1630*/  @!P0 EXIT ;  /* 0x000000000000894d */ /* 0x000fea0003800000 */
[----:B0-----:R-:W-:-:S05]  /*1640*/  IMAD.MOV.U32 R3, RZ, RZ, 0x42300000 ;  /* 0x42300000ff037424 */ /* 0x001fca00078e00ff */
[----:B------:R-:W-:Y:S01]  /*1650*/  STG.E desc[UR6][R4.64], R3 ;  /* 0x0000000304007986 */ /* 0x000fe2000c101906 */
[----:B------:R-:W-:Y:S05]  /*1660*/  EXIT ;  /* 0x000000000000794d */ /* 0x000fea0003800000 */
.L_x_27:
        /* <DEDUP_REMOVED lines=11> */
.L_x_29:
[----:B------:R-:W-:-:S13]  /*1720*/  FSETP.NEU.AND P0, PT, R2, R3, PT ;  /* 0x000000030200720b */ /* 0x000fda0003f0d000 */
[----:B------:R-:W-:-:S05]  /*1730*/  @!P0 IMAD.MOV.U32 R3, RZ, RZ, 0x42240000 ;  /* 0x42240000ff038424 */ /* 0x000fca00078e00ff */
[----:B------:R0:W-:Y:S01]  /*1740*/  @!P0 STG.E desc[UR6][R4.64], R3 ;  /* 0x0000000304008986 */ /* 0x0001e2000c101906 */
[----:B------:R-:W-:Y:S05]  /*1750*/  @!P0 EXIT ;  /* 0x000000000000894d */ /* 0x000fea0003800000 */
[----:B0-----:R-:W-:-:S05]  /*1760*/  IMAD.MOV.U32 R3, RZ, RZ, 0x42200000 ;  /* 0x42200000ff037424 */ /* 0x001fca00078e00ff */
[----:B------:R-:W-:Y:S01]  /*1770*/  STG.E desc[UR6][R4.64], R3 ;  /* 0x0000000304007986 */ /* 0x000fe2000c101906 */
[----:B------:R-:W-:Y:S05]  /*1780*/  EXIT ;  /* 0x000000000000794d */ /* 0x000fea0003800000 */
.L_x_26:
        /* <DEDUP_REMOVED lines=15> */
.L_x_31:
[----:B------:R-:W-:-:S13]  /*1880*/  FSETP.NEU.AND P0, PT, R2, R3, PT ;  /* 0x000000030200720b */ /* 0x000fda0003f0d000 */
[----:B------:R-:W-:-:S05]  /*1890*/  @!P0 IMAD.MOV.U32 R3, RZ, RZ, 0x42140000 ;  /* 0x42140000ff038424 */ /* 0x000fca00078e00ff */
[----:B------:R0:W-:Y:S01]  /*18a0*/  @!P0 STG.E desc[UR6][R4.64], R3 ;  /* 0x0000000304008986 */ /* 0x0001e2000c101906 */
[----:B------:R-:W-:Y:S05]  /*18b0*/  @!P0 EXIT ;  /* 0x000000000000894d */ /* 0x000fea0003800000 */
[----:B0-----:R-:W-:-:S05]  /*18c0*/  IMAD.MOV.U32 R3, RZ, RZ, 0x42100000 ;  /* 0x42100000ff037424 */ /* 0x001fca00078e00ff */
[----:B------:R-:W-:Y:S01]  /*18d0*/  STG.E desc[UR6][R4.64], R3 ;  /* 0x0000000304007986 */ /* 0x000fe2000c101906 */
[----:B------:R-:W-:Y:S05]  /*18e0*/  EXIT ;  /* 0x000000000000794d */ /* 0x000fea0003800000 */
.L_x_30:
        /* <DEDUP_REMOVED lines=11> */
.L_x_32:
[----:B------:R-:W-:-:S13]  /*19a0*/  FSETP.NEU.AND P0, PT, R2, R7, PT ;  /* 0x000000070200720b */ /* 0x000fda0003f0d000 */
[----:B------:R-:W-:-:S05]  /*19b0*/  @!P0 IMAD.MOV.U32 R3, RZ, RZ, 0x42040000 ;  /* 0x42040000ff038424 */ /* 0x000fca00078e00ff */
[----:B------:R0:W-:Y:S01]  /*19c0*/  @!P0 STG.E desc[UR6][R4.64], R3 ;  /* 0x0000000304008986 */ /* 0x0001e2000c101906 */
[----:B------:R-:W-:Y:S05]  /*19d0*/  @!P0 EXIT ;  /* 0x000000000000894d */ /* 0x000fea0003800000 */
[----:B0-----:R-:W-:-:S05]  /*19e0*/  IMAD.MOV.U32 R3, RZ, RZ, 0x42000000 ;  /* 0x42000000ff037424 */ /* 0x001fca00078e00ff */
[----:B------:R-:W-:Y:S01]  /*19f0*/  STG.E desc[UR6][R4.64], R3 ;  /* 0x0000000304007986 */ /* 0x000fe2000c101906 */
[----:B------:R-:W-:Y:S05]  /*1a00*/  EXIT ;  /* 0x000000000000794d */ /* 0x000fea0003800000 */
.L_x_17:
        /* <DEDUP_REMOVED lines=23> */
.L_x_36:
[----:B------:R-:W-:-:S13]  /*1b80*/  FSETP.NEU.AND P0, PT, R2, R3, PT ;  /* 0x000000030200720b */ /* 0x000fda0003f0d000 */
[----:B------:R-:W-:-:S05]  /*1b90*/  @!P0 IMAD.MOV.U32 R3, RZ, RZ, 0x41e80000 ;  /* 0x41e80000ff038424 */ /* 0x000fca00078e00ff */
[----:B------:R0:W-:Y:S01]  /*1ba0*/  @!P0 STG.E desc[UR6][R4.64], R3 ;  /* 0x0000000304008986 */ /* 0x0001e2000c101906 */
[----:B------:R-:W-:Y:S05]  /*1bb0*/  @!P0 EXIT ;  /* 0x000000000000894d */ /* 0x000fea0003800000 */
[----:B0-----:R-:W-:-:S05]  /*1bc0*/  IMAD.MOV.U32 R3, RZ, RZ, 0x41e00000 ;  /* 0x41e00000ff037424 */ /* 0x001fca00078e00ff */
[----:B------:R-:W-:Y:S01]  /*1bd0*/  STG.E desc[UR6][R4.64], R3 ;  /* 0x0000000304007986 */ /* 0x000fe2000c101906 */
[----:B------:R-:W-:Y:S05]  /*1be0*/  EXIT ;  /* 0x000000000000794d */ /* 0x000fea0003800000 */
.L_x_35:
        /* <DEDUP_REMOVED lines=11> */
.L_x_37:
[----:B------:R-:W-:-:S13]  /*1ca0*/  FSETP.NEU.AND P0, PT, R2, R7, PT ;  /* 0x000000070200720b */ /* 0x000fda0003f0d000 */
[----:B------:R-:W-:-:S05]  /*1cb0*/  @!P0 IMAD.MOV.U32 R3, RZ, RZ, 0x41c80000 ;  /* 0x41c80000ff038424 */ /* 0x000fca00078e00ff */
[----:B------:R0:W-:Y:S01]  /*1cc0*/  @!P0 STG.E desc[UR6][R4.64], R3 ;  /* 0x0000000304008986 */ /* 0x0001e2000c101906 */
[----:B------:R-:W-:Y:S05]  /*1cd0*/  @!P0 EXIT ;  /* 0x000000000000894d */ /* 0x000fea0003800000 */
[----:B0-----:R-:W-:-:S05]  /*1ce0*/  IMAD.MOV.U32 R3, RZ, RZ, 0x41c00000 ;  /* 0x41c00000ff037424 */ /* 0x001fca00078e00ff */
[----:B------:R-:W-:Y:S01]  /*1cf0*/  STG.E desc[UR6][R4.64], R3 ;  /* 0x0000000304007986 */ /* 0x000fe2000c101906 */
[----:B------:R-:W-:Y:S05]  /*1d00*/  EXIT ;  /* 0x000000000000794d */ /* 0x000fea0003800000 */
.L_x_34:
        /* <DEDUP_REMOVED lines=15> */
.L_x_39:
[----:B------:R-:W-:-:S13]  /*1e00*/  FSETP.NEU.AND P0, PT, R2, R7, PT ;  /* 0x000000070200720b */ /* 0x000fda0003f0d000 */
[----:B------:R-:W-:-:S05]  /*1e10*/  @!P0 IMAD.MOV.U32 R3, RZ, RZ, 0x41a80000 ;  /* 0x41a80000ff038424 */ /* 0x000fca00078e00ff */
[----:B------:R0:W-:Y:S01]  /*1e20*/  @!P0 STG.E desc[UR6][R4.64], R3 ;  /* 0x0000000304008986 */ /* 0x0001e2000c101906 */
[----:B------:R-:W-:Y:S05]  /*1e30*/  @!P0 EXIT ;  /* 0x000000000000894d */ /* 0x000fea0003800000 */
[----:B0-----:R-:W-:-:S05]  /*1e40*/  IMAD.MOV.U32 R3, RZ, RZ, 0x41a00000 ;  /* 0x41a00000ff037424 */ /* 0x001fca00078e00ff */
[----:B------:R-:W-:Y:S01]  /*1e50*/  STG.E desc[UR6][R4.64], R3 ;  /* 0x0000000304007986 */ /* 0x000fe2000c101906 */
[----:B------:R-:W-:Y:S05]  /*1e60*/  EXIT ;  /* 0x000000000000794d */ /* 0x000fea0003800000 */
.L_x_38:
        /* <DEDUP_REMOVED lines=11> */
.L_x_40:
[----:B------:R-:W-:-:S13]  /*1f20*/  FSETP.NEU.AND P0, PT, R2, R3, PT ;  /* 0x000000030200720b */ /* 0x000fda0003f0d000 */
[----:B------:R-:W-:-:S05]  /*1f30*/  @!P0 IMAD.MOV.U32 R3, RZ, RZ, 0x41880000 ;  /* 0x41880000ff038424 */ /* 0x000fca00078e00ff */
[----:B------:R0:W-:Y:S01]  /*1f40*/  @!P0 STG.E desc[UR6][R4.64], R3 ;  /* 0x0000000304008986 */ /* 0x0001e2000c101906 */
[----:B------:R-:W-:Y:S05]  /*1f50*/  @!P0 EXIT ;  /* 0x000000000000894d */ /* 0x000fea0003800000 */
[----:B0-----:R-:W-:-:S05]  /*1f60*/  IMAD.MOV.U32 R3, RZ, RZ, 0x41800000 ;  /* 0x41800000ff037424 */ /* 0x001fca00078e00ff */
[----:B------:R-:W-:Y:S01]  /*1f70*/  STG.E desc[UR6][R4.64], R3 ;  /* 0x0000000304007986 */ /* 0x000fe2000c101906 */
[----:B------:R-:W-:Y:S05]  /*1f80*/  EXIT ;  /* 0x000000000000794d */ /* 0x000fea0003800000 */
.L_x_33:
        /* <DEDUP_REMOVED lines=19> */
.L_x_43:
[----:B------:R-:W-:-:S13]  /*20c0*/  FSETP.NEU.AND P0, PT, R2, R7, PT ;  /* 0x000000070200720b */ /* 0x000fda0003f0d000 */
[----:B------:R-:W-:-:S05]  /*20d0*/  @!P0 IMAD.MOV.U32 R3, RZ, RZ, 0x41500000 ;  /* 0x41500000ff038424 */ /* 0x000fca00078e00ff */
[----:B------:R0:W-:Y:S01]  /*20e0*/  @!P0 STG.E desc[UR6][R4.64], R3 ;  /* 0x0000000304008986 */ /* 0x0001e2000c101906 */
[----:B------:R-:W-:Y:S05]  /*20f0*/  @!P0 EXIT ;  /* 0x000000000000894d */ /* 0x000fea0003800000 */
[----:B0-----:R-:W-:-:S05]  /*2100*/  IMAD.MOV.U32 R3, RZ, RZ, 0x41400000 ;  /* 0x41400000ff037424 */ /* 0x001fca00078e00ff */
[----:B------:R-:W-:Y:S01]  /*2110*/  STG.E desc[UR6][R4.64], R3 ;  /* 0x0000000304007986 */ /* 0x000fe2000c101906 */
[----:B------:R-:W-:Y:S05]  /*2120*/  EXIT ;  /* 0x000000000000794d */ /* 0x000fea0003800000 */
.L_x_42:
        /* <DEDUP_REMOVED lines=11> */
.L_x_44:
[----:B------:R-:W-:-:S13]  /*21e0*/  FSETP.NEU.AND P0, PT, R2, R3, PT ;  /* 0x000000030200720b */ /* 0x000fda0003f0d000 */
[----:B------:R-:W-:-:S05]  /*21f0*/  @!P0 IMAD.MOV.U32 R3, RZ, RZ, 0x41100000 ;  /* 0x41100000ff038424 */ /* 0x000fca00078e00ff */
[----:B------:R0:W-:Y:S01]  /*2200*/  @!P0 STG.E desc[UR6][R4.64], R3 ;  /* 0x0000000304008986 */ /* 0x0001e2000c101906 */
[----:B------:R-:W-:Y:S05]  /*2210*/  @!P0 EXIT ;  /* 0x000000000000894d */ /* 0x000fea0003800000 */
[----:B0-----:R-:W-:-:S05]  /*2220*/  IMAD.MOV.U32 R3, RZ, RZ, 0x41000000 ;  /* 0x41000000ff037424 */ /* 0x001fca00078e00ff */
[----:B------:R-:W-:Y:S01]  /*2230*/  STG.E desc[UR6][R4.64], R3 ;  /* 0x0000000304007986 */ /* 0x000fe2000c101906 */
[----:B------:R-:W-:Y:S05]  /*2240*/  EXIT ;  /* 0x000000000000794d */ /* 0x000fea0003800000 */
.L_x_41:
        /* <DEDUP_REMOVED lines=15> */
.L_x_46:
[----:B------:R-:W-:-:S13]  /*2340*/  FSETP.NEU.AND P0, PT, R2, R3, PT ;  /* 0x000000030200720b */ /* 0x000fda0003f0d000 */
[----:B------:R-:W-:-:S05]  /*2350*/  @!P0 IMAD.MOV.U32 R3, RZ, RZ, 0x40a00000 ;  /* 0x40a00000ff038424 */ /* 0x000fca00078e00ff */
[----:B------:R0:W-:Y:S01]  /*2360*/  @!P0 STG.E desc[UR6][R4.64], R3 ;  /* 0x0000000304008986 */ /* 0x0001e2000c101906 */
[----:B------:R-:W-:Y:S05]  /*2370*/  @!P0 EXIT ;  /* 0x000000000000894d */ /* 0x000fea0003800000 */
[----:B0-----:R-:W-:-:S05]  /*2380*/  IMAD.MOV.U32 R3, RZ, RZ, 0x40800000 ;  /* 0x40800000ff037424 */ /* 0x001fca00078e00ff */
[----:B------:R-:W-:Y:S01]  /*2390*/  STG.E desc[UR6][R4.64], R3 ;  /* 0x0000000304007986 */ /* 0x000fe2000c101906 */
[----:B------:R-:W-:Y:S05]  /*23a0*/  EXIT ;  /* 0x000000000000794d */ /* 0x000fea0003800000 */
.L_x_45:
        /* <DEDUP_REMOVED lines=11> */
.L_x_47:
[----:B------:R-:W-:-:S13]  /*2460*/  FSETP.NEU.AND P0, PT, R2, R7, PT ;  /* 0x000000070200720b */ /* 0x000fda0003f0d000 */
[----:B------:R-:W-:-:S05]  /*2470*/  @!P0 IMAD.MOV.U32 R3, RZ, RZ, 0x3f800000 ;  /* 0x3f800000ff038424 */ /* 0x000fca00078e00ff */
[----:B------:R0:W-:Y:S01]  /*2480*/  @!P0 STG.E desc[UR6][R4.64], R3 ;  /* 0x0000000304008986 */ /* 0x0001e2000c101906 */
[----:B------:R-:W-:Y:S05]  /*2490*/  @!P0 EXIT ;  /* 0x000000000000894d */ /* 0x000fea0003800000 */
[----:B------:R-:W-:Y:S01]  /*24a0*/  STG.E desc[UR6][R4.64], RZ ;  /* 0x000000ff04007986 */ /* 0x000fe2000c101906 */
[----:B------:R-:W-:Y:S05]  /*24b0*/  EXIT ;  /* 0x000000000000794d */ /* 0x000fea0003800000 */
.L_x_48:
[----:B------:R-:W-:-:S00]  /*24c0*/  BRA `(.L_x_48) ;  /* 0xfffffffc00fc7947 */ /* 0x000fc0000383ffff */
[----:B------:R-:W-:-:S00]  /*24d0*/  NOP ;  /* 0x0000000000007918 */ /* 0x000fc00000000000 */
        /* <DEDUP_REMOVED lines=10> */
.L_x_49:


//--------------------- .nv.shared.reserved.0     --------------------------
	.section	.nv.shared.reserved.0,"aw",@nobits
	.weak		__nv_reservedSMEM_offset_0_alias
	.size		__nv_reservedSMEM_offset_0_alias, 0, 64
	.other		__nv_reservedSMEM_offset_0_alias,@"STO_CUDA_RESERVED_SHARED STV_DEFAULT"
__nv_reservedSMEM_offset_0_alias:
	.zero		0
	.zero		64


//--------------------- .nv.constant0._Z9RF_kernelPfiiiS_ --------------------------
	.section	.nv.constant0._Z9RF_kernelPfiiiS_,"a",@progbits
	.sectionflags	@""
	.align	4
.nv.constant0._Z9RF_kernelPfiiiS_:
	.zero		928


//--------------------- SYMBOLS --------------------------

	.type		.nv.reservedSmem.offset0,@object
	.size		.nv.reservedSmem.offset0,0x4
